	.headerflags	@"EF_CUDA_TEXMODE_UNIFIED EF_CUDA_64BIT_ADDRESS EF_CUDA_ACCELERATORS EF_CUDA_SM90 EF_CUDA_VIRTUAL_SM(EF_CUDA_SM90)"
	.elftype	@"ET_EXEC"


//--------------------- .nv.info                  --------------------------
	.section	.nv.info,"",@"SHT_CUDA_INFO"
	.align	4


	//----- nvinfo : EIATTR_REGCOUNT
	.align		4
        /*0000*/ 	.byte	0x04, 0x2f
        /*0002*/ 	.short	(.L_1 - .L_0)
	.align		4
.L_0:
        /*0004*/ 	.word	index@(triton_poi_fused_convolution_20)
        /*0008*/ 	.word	0x00000012


	//----- nvinfo : EIATTR_MIN_STACK_SIZE
	.align		4
.L_1:
        /*000c*/ 	.byte	0x04, 0x12
        /*000e*/ 	.short	(.L_3 - .L_2)
	.align		4
.L_2:
        /*0010*/ 	.word	index@(triton_poi_fused_convolution_20)
        /*0014*/ 	.word	0x00000000


	//----- nvinfo : EIATTR_FRAME_SIZE
	.align		4
.L_3:
        /*0018*/ 	.byte	0x04, 0x11
        /*001a*/ 	.short	(.L_5 - .L_4)
	.align		4
.L_4:
        /*001c*/ 	.word	index@(triton_poi_fused_convolution_20)
        /*0020*/ 	.word	0x00000000


	//----- nvinfo : EIATTR_MIN_STACK_SIZE
	.align		4
.L_5:
        /*0024*/ 	.byte	0x04, 0x12
        /*0026*/ 	.short	(.L_7 - .L_6)
	.align		4
.L_6:
        /*0028*/ 	.word	index@(triton_poi_fused_convolution_20)
        /*002c*/ 	.word	0x00000000
.L_7:


//--------------------- .nv.info.triton_poi_fused_convolution_20 --------------------------
	.section	.nv.info.triton_poi_fused_convolution_20,"",@"SHT_CUDA_INFO"
	.sectionflags	@""
	.align	4


	//----- nvinfo : EIATTR_CUDA_API_VERSION
	.align		4
        /*0000*/ 	.byte	0x04, 0x37
        /*0002*/ 	.short	(.L_9 - .L_8)
.L_8:
        /*0004*/ 	.word	0x0000007c


	//----- nvinfo : EIATTR_KPARAM_INFO
	.align		4
.L_9:
        /*0008*/ 	.byte	0x04, 0x17
        /*000a*/ 	.short	(.L_11 - .L_10)
.L_10:
        /*000c*/ 	.word	0x00000000
        /*0010*/ 	.short	0x0002
        /*0012*/ 	.short	0x0010
        /*0014*/ 	.byte	0x00, 0xf0, 0x11, 0x00


	//----- nvinfo : EIATTR_KPARAM_INFO
	.align		4
.L_11:
        /*0018*/ 	.byte	0x04, 0x17
        /*001a*/ 	.short	(.L_13 - .L_12)
.L_12:
        /*001c*/ 	.word	0x00000000
        /*0020*/ 	.short	0x0001
        /*0022*/ 	.short	0x0008
        /*0024*/ 	.byte	0x00, 0xf4, 0x21, 0x00


	//----- nvinfo : EIATTR_KPARAM_INFO
	.align		4
.L_13:
        /*0028*/ 	.byte	0x04, 0x17
        /*002a*/ 	.short	(.L_15 - .L_14)
.L_14:
        /*002c*/ 	.word	0x00000000
        /*0030*/ 	.short	0x0000
        /*0032*/ 	.short	0x0000
        /*0034*/ 	.byte	0x00, 0xf4, 0x21, 0x00


	//----- nvinfo : EIATTR_SPARSE_MMA_MASK
	.align		4
.L_15:
        /*0038*/ 	.byte	0x03, 0x50
        /*003a*/ 	.short	0x0000


	//----- nvinfo : EIATTR_MAXREG_COUNT
	.align		4
        /*003c*/ 	.byte	0x03, 0x1b
        /*003e*/ 	.short	0x00ff


	//----- nvinfo : EIATTR_EXIT_INSTR_OFFSETS
	.align		4
        /*0040*/ 	.byte	0x04, 0x1c
        /*0042*/ 	.short	(.L_17 - .L_16)


	//   ....[0]....
.L_16:
        /*0044*/ 	.word	0x00000270


	//----- nvinfo : EIATTR_REQNTID
	.align		4
.L_17:
        /*0048*/ 	.byte	0x04, 0x10
        /*004a*/ 	.short	(.L_19 - .L_18)
.L_18:
        /*004c*/ 	.word	0x00000080
        /*0050*/ 	.word	0x00000001
        /*0054*/ 	.word	0x00000001


	//----- nvinfo : EIATTR_CBANK_PARAM_SIZE
	.align		4
.L_19:
        /*0058*/ 	.byte	0x03, 0x19
        /*005a*/ 	.short	0x0014


	//----- nvinfo : EIATTR_PARAM_CBANK
	.align		4
        /*005c*/ 	.byte	0x04, 0x0a
        /*005e*/ 	.short	(.L_21 - .L_20)
	.align		4
.L_20:
        /*0060*/ 	.word	index@(.nv.constant0.triton_poi_fused_convolution_20)
        /*0064*/ 	.short	0x0210
        /*0066*/ 	.short	0x0014


	//----- nvinfo : EIATTR_SW_WAR
	.align		4
.L_21:
        /*0068*/ 	.byte	0x04, 0x36
        /*006a*/ 	.short	(.L_23 - .L_22)
.L_22:
        /*006c*/ 	.word	0x00000008
.L_23:


//--------------------- .nv.callgraph             --------------------------
	.section	.nv.callgraph,"",@"SHT_CUDA_CALLGRAPH"
	.align	4
	.sectionentsize	8
	.align		4
        /*0000*/ 	.word	0x00000000
	.align		4
        /*0004*/ 	.word	0xffffffff
	.align		4
        /*0008*/ 	.word	0x00000000
	.align		4
        /*000c*/ 	.word	0xfffffffe
	.align		4
        /*0010*/ 	.word	0x00000000
	.align		4
        /*0014*/ 	.word	0xfffffffd
	.align		4
        /*0018*/ 	.word	0x00000000
	.align		4
        /*001c*/ 	.word	0xfffffffc


//--------------------- .text.triton_poi_fused_convolution_20 --------------------------
	.section	.text.triton_poi_fused_convolution_20,"ax",@progbits
	.align	128
        .global         triton_poi_fused_convolution_20
        .type           triton_poi_fused_convolution_20,@function
        .size           triton_poi_fused_convolution_20,(.L_x_1 - triton_poi_fused_convolution_20)
        .other          triton_poi_fused_convolution_20,@"STO_CUDA_ENTRY STV_DEFAULT"
triton_poi_fused_convolution_20:
.text.triton_poi_fused_convolution_20:
[----:B------:R-:W-:Y:S01]  /*0000*/  LDC R1, c[0x0][0x28] ;  /* 0x00000a00ff017b82 */ /* 0x000fe20000000800 */
[----:B------:R-:W1:Y:S07]  /*0010*/  S2R R0, SR_TID.X ;  /* 0x0000000000007919 */ /* 0x000e6e0000002100 */
[----:B------:R-:W2:Y:S01]  /*0020*/  LDC.64 R2, c[0x0][0x218] ;  /* 0x00008600ff027b82 */ /* 0x000ea20000000a00 */
[----:B------:R-:W-:Y:S01]  /*0030*/  ULDC.64 UR4, c[0x0][0x208] ;  /* 0x0000820000047ab9 */ /* 0x000fe20000000a00 */
[----:B------:R-:W3:Y:S06]  /*0040*/  S2R R9, SR_CTAID.X ;  /* 0x0000000000097919 */ /* 0x000eec0000002500 */
[----:B------:R-:W4:Y:S01]  /*0050*/  LDC.64 R4, c[0x0][0x210] ;  /* 0x00008400ff047b82 */ /* 0x000f220000000a00 */
[----:B-1----:R-:W-:-:S04]  /*0060*/  SHF.L.U32 R0, R0, 0x2, RZ ;  /* 0x0000000200007819 */ /* 0x002fc800000006ff */
[----:B------:R-:W-:-:S04]  /*0070*/  LOP3.LUT R0, R0, 0x1fc, RZ, 0xc0, !PT ;  /* 0x000001fc00007812 */ /* 0x000fc800078ec0ff */
[----:B---3--:R-:W-:-:S04]  /*0080*/  LEA R9, R9, R0, 0xa ;  /* 0x0000000009097211 */ /* 0x008fc800078e50ff */
[----:B------:R-:W-:Y:S01]  /*0090*/  IADD3 R0, R9, 0x200, RZ ;  /* 0x0000020009007810 */ /* 0x000fe20007ffe0ff */
[----:B------:R-:W-:-:S04]  /*00a0*/  IMAD.HI R6, R9, 0x78787879, RZ ;  /* 0x7878787909067827 */ /* 0x000fc800078e02ff */
[----:B------:R-:W-:Y:S01]  /*00b0*/  IMAD.HI R0, R0, 0x78787879, RZ ;  /* 0x7878787900007827 */ /* 0x000fe200078e02ff */
[----:B------:R-:W-:-:S03]  /*00c0*/  SHF.R.U32.HI R7, RZ, 0x1f, R6 ;  /* 0x0000001fff077819 */ /* 0x000fc60000011606 */
[----:B----4-:R-:W-:Y:S01]  /*00d0*/  IMAD.WIDE R8, R9, 0x4, R4 ;  /* 0x0000000409087825 */ /* 0x010fe200078e0204 */
[----:B------:R-:W-:Y:S02]  /*00e0*/  SHF.R.U32.HI R11, RZ, 0x1f, R0 ;  /* 0x0000001fff0b7819 */ /* 0x000fe40000011600 */
[----:B------:R-:W-:Y:S02]  /*00f0*/  LEA.HI.SX32 R7, R6, R7, 0x15 ;  /* 0x0000000706077211 */ /* 0x000fe400078faaff */
[----:B------:R-:W-:Y:S02]  /*0100*/  LEA.HI.SX32 R11, R0, R11, 0x15 ;  /* 0x0000000b000b7211 */ /* 0x000fe400078faaff */
[----:B------:R-:W-:Y:S02]  /*0110*/  LEA.HI R0, R7, R7, RZ, 0x6 ;  /* 0x0000000707007211 */ /* 0x000fe400078f30ff */
[----:B------:R-:W-:Y:S02]  /*0120*/  LEA.HI R6, R11, R11, RZ, 0x6 ;  /* 0x0000000b0b067211 */ /* 0x000fe400078f30ff */
[----:B------:R-:W-:-:S02]  /*0130*/  LOP3.LUT R0, R0, 0xffffffc0, RZ, 0xc0, !PT ;  /* 0xffffffc000007812 */ /* 0x000fc400078ec0ff */
[----:B------:R-:W-:Y:S02]  /*0140*/  LOP3.LUT R6, R6, 0xffffffc0, RZ, 0xc0, !PT ;  /* 0xffffffc006067812 */ /* 0x000fe400078ec0ff */
[----:B------:R-:W-:Y:S02]  /*0150*/  IADD3 R7, R7, -R0, RZ ;  /* 0x8000000007077210 */ /* 0x000fe40007ffe0ff */
[----:B------:R-:W-:-:S03]  /*0160*/  IADD3 R13, R11, -R6, RZ ;  /* 0x800000060b0d7210 */ /* 0x000fc60007ffe0ff */
[--C-:B--2---:R-:W-:Y:S02]  /*0170*/  IMAD.WIDE R10, R7, 0x4, R2.reuse ;  /* 0x00000004070a7825 */ /* 0x104fe400078e0202 */
[----:B------:R-:W2:Y:S02]  /*0180*/  LDG.E.128 R4, desc[UR4][R8.64] ;  /* 0x0000000408047981 */ /* 0x000ea4000c1e1d00 */
[----:B------:R-:W-:Y:S02]  /*0190*/  IMAD.WIDE R2, R13, 0x4, R2 ;  /* 0x000000040d027825 */ /* 0x000fe400078e0202 */
[----:B------:R-:W2:Y:S04]  /*01a0*/  LDG.E.EL R10, desc[UR4][R10.64] ;  /* 0x000000040a0a7981 */ /* 0x000ea8000c2e1900 */
[----:B------:R-:W3:Y:S04]  /*01b0*/  LDG.E.EL R2, desc[UR4][R2.64] ;  /* 0x0000000402027981 */ /* 0x000ee8000c2e1900 */
[----:B------:R-:W3:Y:S01]  /*01c0*/  LDG.E.128 R12, desc[UR4][R8.64+0x800] ;  /* 0x00080004080c7981 */ /* 0x000ee2000c1e1d00 */
[--C-:B--2---:R-:W-:Y:S01]  /*01d0*/  FADD R4, R4, R10.reuse ;  /* 0x0000000a04047221 */ /* 0x104fe20000000000 */
[--C-:B------:R-:W-:Y:S01]  /*01e0*/  FADD R5, R5, R10.reuse ;  /* 0x0000000a05057221 */ /* 0x100fe20000000000 */
[--C-:B------:R-:W-:Y:S01]  /*01f0*/  FADD R6, R6, R10.reuse ;  /* 0x0000000a06067221 */ /* 0x100fe20000000000 */
[----:B------:R-:W-:Y:S01]  /*0200*/  FADD R7, R7, R10 ;  /* 0x0000000a07077221 */ /* 0x000fe20000000000 */
[--C-:B---3--:R-:W-:Y:S01]  /*0210*/  FADD R12, R12, R2.reuse ;  /* 0x000000020c0c7221 */ /* 0x108fe20000000000 */
[--C-:B------:R-:W-:Y:S01]  /*0220*/  FADD R13, R13, R2.reuse ;  /* 0x000000020d0d7221 */ /* 0x100fe20000000000 */
[--C-:B------:R-:W-:Y:S01]  /*0230*/  FADD R14, R14, R2.reuse ;  /* 0x000000020e0e7221 */ /* 0x100fe20000000000 */
[----:B------:R-:W-:Y:S01]  /*0240*/  FADD R15, R15, R2 ;  /* 0x000000020f0f7221 */ /* 0x000fe20000000000 */
[----:B------:R-:W-:Y:S04]  /*0250*/  STG.E.128 desc[UR4][R8.64], R4 ;  /* 0x0000000408007986 */ /* 0x000fe8000c101d04 */
[----:B------:R-:W-:Y:S01]  /*0260*/  STG.E.128 desc[UR4][R8.64+0x800], R12 ;  /* 0x0008000c08007986 */ /* 0x000fe2000c101d04 */
[----:B------:R-:W-:Y:S05]  /*0270*/  EXIT ;  /* 0x000000000000794d */ /* 0x000fea0003800000 */
.L_x_0:
[----:B------:R-:W-:-:S00]  /*0280*/  BRA `(.L_x_0) ;  /* 0xfffffffc00fc7947 */ /* 0x000fc0000383ffff */
[----:B------:R-:W-:-:S00]  /*0290*/  NOP ;  /* 0x0000000000007918 */ /* 0x000fc00000000000 */
        /* <DEDUP_REMOVED lines=14> */
.L_x_1:


//--------------------- .nv.constant0.triton_poi_fused_convolution_20 --------------------------
	.section	.nv.constant0.triton_poi_fused_convolution_20,"a",@progbits
	.sectionflags	@""
	.align	4
.nv.constant0.triton_poi_fused_convolution_20:
	.zero		548
